//
// Generated by NVIDIA NVVM Compiler
//
// Compiler Build ID: CL-36424714
// Cuda compilation tools, release 13.0, V13.0.88
// Based on NVVM 20.0.0
//

.version 9.0
.target sm_100
.address_size 64

	// .globl	_Z14matrix_mul_gpuPfS_S_i

.visible .entry _Z14matrix_mul_gpuPfS_S_i(
	.param .u64 .ptr .align 1 _Z14matrix_mul_gpuPfS_S_i_param_0,
	.param .u64 .ptr .align 1 _Z14matrix_mul_gpuPfS_S_i_param_1,
	.param .u64 .ptr .align 1 _Z14matrix_mul_gpuPfS_S_i_param_2,
	.param .u32 _Z14matrix_mul_gpuPfS_S_i_param_3
)
{
	.reg .pred 	%p<10>;
	.reg .b32 	%r<39>;
	.reg .b32 	%f<68>;
	.reg .b64 	%rd<67>;

	ld.param.u64 	%rd14, [_Z14matrix_mul_gpuPfS_S_i_param_0];
	ld.param.u64 	%rd15, [_Z14matrix_mul_gpuPfS_S_i_param_1];
	ld.param.u32 	%r17, [_Z14matrix_mul_gpuPfS_S_i_param_3];
	cvta.to.global.u64 	%rd1, %rd15;
	cvta.to.global.u64 	%rd2, %rd14;
	mov.u32 	%r18, %tid.x;
	mov.u32 	%r19, %ntid.x;
	mov.u32 	%r20, %ctaid.x;
	mad.lo.s32 	%r1, %r19, %r20, %r18;
	mov.u32 	%r21, %tid.y;
	mov.u32 	%r22, %ntid.y;
	mov.u32 	%r23, %ctaid.y;
	mad.lo.s32 	%r2, %r22, %r23, %r21;
	setp.lt.s32 	%p1, %r17, 1;
	mov.f32 	%f67, 0f00000000;
	@%p1 bra 	$L__BB0_12;
	mul.lo.s32 	%r3, %r17, %r2;
	and.b32  	%r4, %r17, 7;
	setp.lt.u32 	%p2, %r17, 8;
	mov.f32 	%f67, 0f00000000;
	mov.b32 	%r37, 0;
	@%p2 bra 	$L__BB0_4;
	and.b32  	%r37, %r17, 2147483640;
	neg.s32 	%r35, %r37;
	mul.wide.u32 	%rd16, %r17, 4;
	add.s64 	%rd3, %rd1, %rd16;
	mul.wide.u32 	%rd17, %r17, 8;
	add.s64 	%rd4, %rd1, %rd17;
	mul.wide.u32 	%rd18, %r17, 12;
	add.s64 	%rd5, %rd1, %rd18;
	mul.wide.u32 	%rd19, %r17, 16;
	add.s64 	%rd6, %rd1, %rd19;
	mul.wide.u32 	%rd20, %r17, 20;
	add.s64 	%rd7, %rd1, %rd20;
	mul.wide.u32 	%rd21, %r17, 24;
	add.s64 	%rd8, %rd1, %rd21;
	mul.wide.u32 	%rd22, %r17, 28;
	add.s64 	%rd9, %rd1, %rd22;
	mul.wide.u32 	%rd23, %r3, 4;
	add.s64 	%rd24, %rd23, %rd2;
	add.s64 	%rd66, %rd24, 16;
	mov.f32 	%f67, 0f00000000;
	mov.u32 	%r34, %r1;
$L__BB0_3:
	.pragma "nounroll";
	mul.wide.s32 	%rd25, %r34, 4;
	add.s64 	%rd26, %rd3, %rd25;
	add.s64 	%rd27, %rd4, %rd25;
	add.s64 	%rd28, %rd5, %rd25;
	add.s64 	%rd29, %rd6, %rd25;
	add.s64 	%rd30, %rd7, %rd25;
	add.s64 	%rd31, %rd8, %rd25;
	add.s64 	%rd32, %rd9, %rd25;
	add.s64 	%rd33, %rd1, %rd25;
	ld.global.f32 	%f17, [%rd66+-16];
	ld.global.f32 	%f18, [%rd33];
	fma.rn.f32 	%f19, %f17, %f18, %f67;
	ld.global.f32 	%f20, [%rd66+-12];
	ld.global.f32 	%f21, [%rd26];
	fma.rn.f32 	%f22, %f20, %f21, %f19;
	ld.global.f32 	%f23, [%rd66+-8];
	ld.global.f32 	%f24, [%rd27];
	fma.rn.f32 	%f25, %f23, %f24, %f22;
	ld.global.f32 	%f26, [%rd66+-4];
	ld.global.f32 	%f27, [%rd28];
	fma.rn.f32 	%f28, %f26, %f27, %f25;
	ld.global.f32 	%f29, [%rd66];
	ld.global.f32 	%f30, [%rd29];
	fma.rn.f32 	%f31, %f29, %f30, %f28;
	ld.global.f32 	%f32, [%rd66+4];
	ld.global.f32 	%f33, [%rd30];
	fma.rn.f32 	%f34, %f32, %f33, %f31;
	ld.global.f32 	%f35, [%rd66+8];
	ld.global.f32 	%f36, [%rd31];
	fma.rn.f32 	%f37, %f35, %f36, %f34;
	ld.global.f32 	%f38, [%rd66+12];
	ld.global.f32 	%f39, [%rd32];
	fma.rn.f32 	%f67, %f38, %f39, %f37;
	add.s32 	%r35, %r35, 8;
	shl.b32 	%r25, %r17, 3;
	add.s32 	%r34, %r34, %r25;
	add.s64 	%rd66, %rd66, 32;
	setp.ne.s32 	%p3, %r35, 0;
	@%p3 bra 	$L__BB0_3;
$L__BB0_4:
	setp.eq.s32 	%p4, %r4, 0;
	@%p4 bra 	$L__BB0_12;
	and.b32  	%r12, %r17, 3;
	setp.lt.u32 	%p5, %r4, 4;
	@%p5 bra 	$L__BB0_7;
	add.s32 	%r26, %r37, %r3;
	mul.wide.u32 	%rd34, %r26, 4;
	add.s64 	%rd35, %rd2, %rd34;
	ld.global.f32 	%f41, [%rd35];
	mad.lo.s32 	%r27, %r37, %r17, %r1;
	mul.wide.s32 	%rd36, %r27, 4;
	add.s64 	%rd37, %rd1, %rd36;
	ld.global.f32 	%f42, [%rd37];
	fma.rn.f32 	%f43, %f41, %f42, %f67;
	cvt.u64.u32 	%rd38, %r3;
	cvt.u64.u32 	%rd39, %r37;
	add.s64 	%rd40, %rd39, %rd38;
	shl.b64 	%rd41, %rd40, 2;
	add.s64 	%rd42, %rd2, %rd41;
	ld.global.f32 	%f44, [%rd42+4];
	mul.wide.u32 	%rd43, %r17, 4;
	add.s64 	%rd44, %rd37, %rd43;
	ld.global.f32 	%f45, [%rd44];
	fma.rn.f32 	%f46, %f44, %f45, %f43;
	ld.global.f32 	%f47, [%rd42+8];
	add.s64 	%rd45, %rd44, %rd43;
	ld.global.f32 	%f48, [%rd45];
	fma.rn.f32 	%f49, %f47, %f48, %f46;
	ld.global.f32 	%f50, [%rd42+12];
	add.s64 	%rd46, %rd45, %rd43;
	ld.global.f32 	%f51, [%rd46];
	fma.rn.f32 	%f67, %f50, %f51, %f49;
	add.s32 	%r37, %r37, 4;
$L__BB0_7:
	setp.eq.s32 	%p6, %r12, 0;
	@%p6 bra 	$L__BB0_12;
	setp.eq.s32 	%p7, %r12, 1;
	@%p7 bra 	$L__BB0_10;
	add.s32 	%r28, %r37, %r3;
	mul.wide.u32 	%rd47, %r28, 4;
	add.s64 	%rd48, %rd2, %rd47;
	ld.global.f32 	%f53, [%rd48];
	mad.lo.s32 	%r29, %r37, %r17, %r1;
	mul.wide.s32 	%rd49, %r29, 4;
	add.s64 	%rd50, %rd1, %rd49;
	ld.global.f32 	%f54, [%rd50];
	fma.rn.f32 	%f55, %f53, %f54, %f67;
	cvt.u64.u32 	%rd51, %r3;
	cvt.u64.u32 	%rd52, %r37;
	add.s64 	%rd53, %rd52, %rd51;
	shl.b64 	%rd54, %rd53, 2;
	add.s64 	%rd55, %rd2, %rd54;
	ld.global.f32 	%f56, [%rd55+4];
	mul.wide.u32 	%rd56, %r17, 4;
	add.s64 	%rd57, %rd50, %rd56;
	ld.global.f32 	%f57, [%rd57];
	fma.rn.f32 	%f67, %f56, %f57, %f55;
	add.s32 	%r37, %r37, 2;
$L__BB0_10:
	and.b32  	%r30, %r17, 1;
	setp.eq.b32 	%p8, %r30, 1;
	not.pred 	%p9, %p8;
	@%p9 bra 	$L__BB0_12;
	add.s32 	%r31, %r37, %r3;
	mul.wide.u32 	%rd58, %r31, 4;
	add.s64 	%rd59, %rd2, %rd58;
	ld.global.f32 	%f58, [%rd59];
	mad.lo.s32 	%r32, %r37, %r17, %r1;
	mul.wide.s32 	%rd60, %r32, 4;
	add.s64 	%rd61, %rd1, %rd60;
	ld.global.f32 	%f59, [%rd61];
	fma.rn.f32 	%f67, %f58, %f59, %f67;
$L__BB0_12:
	ld.param.u64 	%rd65, [_Z14matrix_mul_gpuPfS_S_i_param_2];
	cvta.to.global.u64 	%rd62, %rd65;
	mad.lo.s32 	%r33, %r17, %r2, %r1;
	mul.wide.s32 	%rd63, %r33, 4;
	add.s64 	%rd64, %rd62, %rd63;
	st.global.f32 	[%rd64], %f67;
	ret;

}


// ===== COMPILED SASS (sm_100) =====

	.target	sm_100

	.elftype	@"ET_EXEC"


//--------------------- .note.nv.tkinfo           --------------------------
	.section	.note.nv.tkinfo,"",@"SHT_NOTE"
	.sectionflags	@"SHF_NOTE_NV_TKINFO"
	.tkinfo
        /*0018*/ 	.word	0x00000002
        /*0030*/ 	.string	""
        /*0030*/ 	.string	"ptxas"
        /*0030*/ 	.string	"Cuda compilation tools, release 13.0, V13.0.88"
        /*0030*/ 	.string	"Build cuda_13.0.r13.0/compiler.36424714_0"
        /*0030*/ 	.string	"-arch sm_100 -m 64 "



//--------------------- .note.nv.cuinfo           --------------------------
	.section	.note.nv.cuinfo,"",@"SHT_NOTE"
	.sectionflags	@"SHF_NOTE_NV_CUINFO"
        /*0018*/ 	.short	0x0002
        /*001a*/ 	.short	0x0064
        /*001c*/ 	.short	0x0082
	.zero		2


//--------------------- .nv.info                  --------------------------
	.section	.nv.info,"",@"SHT_CUDA_INFO"
	.align	4


	//----- nvinfo : EIATTR_REGCOUNT
	.align		4
        /*0000*/ 	.byte	0x04, 0x2f
        /*0002*/ 	.short	(.L_1 - .L_0)
	.align		4
.L_0:
        /*0004*/ 	.word	index@(_Z14matrix_mul_gpuPfS_S_i)
        /*0008*/ 	.word	0x0000001e


	//----- nvinfo : EIATTR_FRAME_SIZE
	.align		4
.L_1:
        /*000c*/ 	.byte	0x04, 0x11
        /*000e*/ 	.short	(.L_3 - .L_2)
	.align		4
.L_2:
        /*0010*/ 	.word	index@(_Z14matrix_mul_gpuPfS_S_i)
        /*0014*/ 	.word	0x00000000


	//----- nvinfo : EIATTR_MIN_STACK_SIZE
	.align		4
.L_3:
        /*0018*/ 	.byte	0x04, 0x12
        /*001a*/ 	.short	(.L_5 - .L_4)
	.align		4
.L_4:
        /*001c*/ 	.word	index@(_Z14matrix_mul_gpuPfS_S_i)
        /*0020*/ 	.word	0x00000000
.L_5:


//--------------------- .nv.compat                --------------------------
	.section	.nv.compat,"",@"SHT_CUDA_COMPAT_INFO"
	.align	4
        /*0000*/ 	.byte	0x02, 0x09, 0x00, 0x00, 0x02, 0x02, 0x01, 0x00, 0x02, 0x05, 0x05, 0x00, 0x03, 0x07, 0x01, 0x01
        /*0010*/ 	.byte	0x02, 0x03, 0x00, 0x00, 0x02, 0x06, 0x01, 0x00, 0x04, 0x0b, 0x08, 0x00, 0x09, 0x00, 0x00, 0x00
        /*0020*/ 	.byte	0x00, 0x00, 0x00, 0x00


//--------------------- .nv.info._Z14matrix_mul_gpuPfS_S_i --------------------------
	.section	.nv.info._Z14matrix_mul_gpuPfS_S_i,"",@"SHT_CUDA_INFO"
	.sectionflags	@""
	.align	4


	//----- nvinfo : EIATTR_CUDA_API_VERSION
	.align		4
        /*0000*/ 	.byte	0x04, 0x37
        /*0002*/ 	.short	(.L_7 - .L_6)
.L_6:
        /*0004*/ 	.word	0x00000082


	//----- nvinfo : EIATTR_KPARAM_INFO
	.align		4
.L_7:
        /*0008*/ 	.byte	0x04, 0x17
        /*000a*/ 	.short	(.L_9 - .L_8)
.L_8:
        /*000c*/ 	.word	0x00000000
        /*0010*/ 	.short	0x0003
        /*0012*/ 	.short	0x0018
        /*0014*/ 	.byte	0x00, 0xf0, 0x11, 0x00


	//----- nvinfo : EIATTR_KPARAM_INFO
	.align		4
.L_9:
        /*0018*/ 	.byte	0x04, 0x17
        /*001a*/ 	.short	(.L_11 - .L_10)
.L_10:
        /*001c*/ 	.word	0x00000000
        /*0020*/ 	.short	0x0002
        /*0022*/ 	.short	0x0010
        /*0024*/ 	.byte	0x00, 0xf5, 0x21, 0x00


	//----- nvinfo : EIATTR_KPARAM_INFO
	.align		4
.L_11:
        /*0028*/ 	.byte	0x04, 0x17
        /*002a*/ 	.short	(.L_13 - .L_12)
.L_12:
        /*002c*/ 	.word	0x00000000
        /*0030*/ 	.short	0x0001
        /*0032*/ 	.short	0x0008
        /*0034*/ 	.byte	0x00, 0xf5, 0x21, 0x00


	//----- nvinfo : EIATTR_KPARAM_INFO
	.align		4
.L_13:
        /*0038*/ 	.byte	0x04, 0x17
        /*003a*/ 	.short	(.L_15 - .L_14)
.L_14:
        /*003c*/ 	.word	0x00000000
        /*0040*/ 	.short	0x0000
        /*0042*/ 	.short	0x0000
        /*0044*/ 	.byte	0x00, 0xf5, 0x21, 0x00


	//----- nvinfo : EIATTR_SPARSE_MMA_MASK
	.align		4
.L_15:
        /*0048*/ 	.byte	0x03, 0x50
        /*004a*/ 	.short	0x0000


	//----- nvinfo : EIATTR_MAXREG_COUNT
	.align		4
        /*004c*/ 	.byte	0x03, 0x1b
        /*004e*/ 	.short	0x00ff


	//----- nvinfo : EIATTR_MERCURY_ISA_VERSION
	.align		4
        /*0050*/ 	.byte	0x03, 0x5f
        /*0052*/ 	.short	0x0101


	//----- nvinfo : EIATTR_VRC_CTA_INIT_COUNT
	.align		4
        /*0054*/ 	.byte	0x02, 0x4a
	.zero		1
	.zero		1


	//----- nvinfo : EIATTR_EXIT_INSTR_OFFSETS
	.align		4
        /*0058*/ 	.byte	0x04, 0x1c
        /*005a*/ 	.short	(.L_17 - .L_16)


	//   ....[0]....
.L_16:
        /*005c*/ 	.word	0x00000ab0


	//----- nvinfo : EIATTR_CBANK_PARAM_SIZE
	.align		4
.L_17:
        /*0060*/ 	.byte	0x03, 0x19
        /*0062*/ 	.short	0x001c


	//----- nvinfo : EIATTR_PARAM_CBANK
	.align		4
        /*0064*/ 	.byte	0x04, 0x0a
        /*0066*/ 	.short	(.L_19 - .L_18)
	.align		4
.L_18:
        /*0068*/ 	.word	index@(.nv.constant0._Z14matrix_mul_gpuPfS_S_i)
        /*006c*/ 	.short	0x0380
        /*006e*/ 	.short	0x001c


	//----- nvinfo : EIATTR_SW_WAR
	.align		4
.L_19:
        /*0070*/ 	.byte	0x04, 0x36
        /*0072*/ 	.short	(.L_21 - .L_20)
.L_20:
        /*0074*/ 	.word	0x00000008
.L_21:


//--------------------- .nv.callgraph             --------------------------
	.section	.nv.callgraph,"",@"SHT_CUDA_CALLGRAPH"
	.align	4
	.sectionentsize	8
	.align		4
        /*0000*/ 	.word	0x00000000
	.align		4
        /*0004*/ 	.word	0xffffffff
	.align		4
        /*0008*/ 	.word	0x00000000
	.align		4
        /*000c*/ 	.word	0xfffffffe
	.align		4
        /*0010*/ 	.word	0x00000000
	.align		4
        /*0014*/ 	.word	0xfffffffd
	.align		4
        /*0018*/ 	.word	0x00000000
	.align		4
        /*001c*/ 	.word	0xfffffffc


//--------------------- .text._Z14matrix_mul_gpuPfS_S_i --------------------------
	.section	.text._Z14matrix_mul_gpuPfS_S_i,"ax",@progbits
	.align	128
        .global         _Z14matrix_mul_gpuPfS_S_i
        .type           _Z14matrix_mul_gpuPfS_S_i,@function
        .size           _Z14matrix_mul_gpuPfS_S_i,(.L_x_5 - _Z14matrix_mul_gpuPfS_S_i)
        .other          _Z14matrix_mul_gpuPfS_S_i,@"STO_CUDA_ENTRY STV_DEFAULT"
_Z14matrix_mul_gpuPfS_S_i:
.text._Z14matrix_mul_gpuPfS_S_i:
[----:B------:R-:W-:Y:S01]  /*0000*/  LDC R1, c[0x0][0x37c] ;  /* 0x0000df00ff017b82 */ /* 0x000fe20000000800 */
[----:B------:R-:W0:Y:S01]  /*0010*/  S2R R0, SR_TID.X ;  /* 0x0000000000007919 */ /* 0x000e220000002100 */
[----:B------:R-:W1:Y:S01]  /*0020*/  LDCU UR18, c[0x0][0x398] ;  /* 0x00007300ff1277ac */ /* 0x000e620008000800 */
[----:B------:R-:W-:Y:S01]  /*0030*/  HFMA2 R12, -RZ, RZ, 0, 0 ;  /* 0x00000000ff0c7431 */ /* 0x000fe200000001ff */
[----:B------:R-:W0:Y:S01]  /*0040*/  S2R R3, SR_CTAID.X ;  /* 0x0000000000037919 */ /* 0x000e220000002500 */
[----:B------:R-:W0:Y:S01]  /*0050*/  LDCU UR4, c[0x0][0x360] ;  /* 0x00006c00ff0477ac */ /* 0x000e220008000800 */
[----:B------:R-:W2:Y:S01]  /*0060*/  S2R R13, SR_TID.Y ;  /* 0x00000000000d7919 */ /* 0x000ea20000002200 */
[----:B------:R-:W2:Y:S01]  /*0070*/  LDCU UR5, c[0x0][0x364] ;  /* 0x00006c80ff0577ac */ /* 0x000ea20008000800 */
[----:B------:R-:W2:Y:S01]  /*0080*/  S2R R2, SR_CTAID.Y ;  /* 0x0000000000027919 */ /* 0x000ea20000002600 */
[----:B------:R-:W3:Y:S01]  /*0090*/  LDCU.64 UR16, c[0x0][0x358] ;  /* 0x00006b00ff1077ac */ /* 0x000ee20008000a00 */
[----:B-1----:R-:W-:Y:S01]  /*00a0*/  UISETP.GE.AND UP0, UPT, UR18, 0x1, UPT ;  /* 0x000000011200788c */ /* 0x002fe2000bf06270 */
[----:B0-----:R-:W-:-:S02]  /*00b0*/  IMAD R0, R3, UR4, R0 ;  /* 0x0000000403007c24 */ /* 0x001fc4000f8e0200 */
[----:B--2---:R-:W-:-:S06]  /*00c0*/  IMAD R13, R2, UR5, R13 ;  /* 0x00000005020d7c24 */ /* 0x004fcc000f8e020d */
[----:B---3--:R-:W-:Y:S05]  /*00d0*/  BRA.U !UP0, `(.L_x_0) ;  /* 0x0000000908647547 */ /* 0x008fea000b800000 */
[----:B------:R-:W-:Y:S02]  /*00e0*/  UISETP.GE.U32.AND UP1, UPT, UR18, 0x8, UPT ;  /* 0x000000081200788c */ /* 0x000fe4000bf26070 */
[----:B------:R-:W-:Y:S01]  /*00f0*/  IMAD R5, R13, UR18, RZ ;  /* 0x000000120d057c24 */ /* 0x000fe2000f8e02ff */
[----:B------:R-:W-:Y:S01]  /*0100*/  ULOP3.LUT UR19, UR18, 0x7, URZ, 0xc0, !UPT ;  /* 0x0000000712137892 */ /* 0x000fe2000f8ec0ff */
[----:B------:R-:W-:Y:S01]  /*0110*/  MOV R12, RZ ;  /* 0x000000ff000c7202 */ /* 0x000fe20000000f00 */
[----:B------:R-:W-:Y:S02]  /*0120*/  UMOV UR4, URZ ;  /* 0x000000ff00047c82 */ /* 0x000fe40008000000 */
[----:B------:R-:W-:Y:S02]  /*0130*/  UISETP.NE.AND UP0, UPT, UR19, URZ, UPT ;  /* 0x000000ff1300728c */ /* 0x000fe4000bf05270 */
[----:B------:R-:W-:Y:S09]  /*0140*/  BRA.U !UP1, `(.L_x_1) ;  /* 0x0000000509087547 */ /* 0x000ff2000b800000 */
[----:B------:R-:W0:Y:S01]  /*0150*/  LDCU.128 UR20, c[0x0][0x380] ;  /* 0x00007000ff1477ac */ /* 0x000e220008000c00 */
[----:B------:R-:W-:Y:S02]  /*0160*/  MOV R12, RZ ;  /* 0x000000ff000c7202 */ /* 0x000fe40000000f00 */
[----:B------:R-:W-:Y:S01]  /*0170*/  MOV R14, R0 ;  /* 0x00000000000e7202 */ /* 0x000fe20000000f00 */
[----:B------:R-:W-:-:S04]  /*0180*/  ULOP3.LUT UR4, UR18, 0x7ffffff8, URZ, 0xc0, !UPT ;  /* 0x7ffffff812047892 */ /* 0x000fc8000f8ec0ff */
[----:B------:R-:W-:Y:S01]  /*0190*/  UIADD3 UR5, UPT, UPT, -UR4, URZ, URZ ;  /* 0x000000ff04057290 */ /* 0x000fe2000fffe1ff */
[----:B0-----:R-:W-:Y:S01]  /*01a0*/  MOV R2, UR20 ;  /* 0x0000001400027c02 */ /* 0x001fe20008000f00 */
[----:B------:R-:W-:Y:S01]  /*01b0*/  UIMAD.WIDE.U32 UR6, UR18, 0xc, UR22 ;  /* 0x0000000c120678a5 */ /* 0x000fe2000f8e0016 */
[----:B------:R-:W-:Y:S01]  /*01c0*/  MOV R3, UR21 ;  /* 0x0000001500037c02 */ /* 0x000fe20008000f00 */
[----:B------:R-:W-:Y:S02]  /*01d0*/  UIMAD.WIDE.U32 UR8, UR18, 0x10, UR22 ;  /* 0x00000010120878a5 */ /* 0x000fe4000f8e0016 */
[----:B------:R-:W-:Y:S01]  /*01e0*/  UIMAD.WIDE.U32 UR10, UR18, 0x14, UR22 ;  /* 0x00000014120a78a5 */ /* 0x000fe2000f8e0016 */
[----:B------:R-:W-:Y:S01]  /*01f0*/  IMAD.WIDE.U32 R2, R5, 0x4, R2 ;  /* 0x0000000405027825 */ /* 0x000fe200078e0002 */
[----:B------:R-:W-:Y:S02]  /*0200*/  UIMAD.WIDE.U32 UR12, UR18, 0x18, UR22 ;  /* 0x00000018120c78a5 */ /* 0x000fe4000f8e0016 */
[----:B------:R-:W-:Y:S01]  /*0210*/  UIMAD.WIDE.U32 UR14, UR18, 0x1c, UR22 ;  /* 0x0000001c120e78a5 */ /* 0x000fe2000f8e0016 */
[----:B------:R-:W-:-:S04]  /*0220*/  IADD3 R2, P0, PT, R2, 0x10, RZ ;  /* 0x0000001002027810 */ /* 0x000fc80007f1e0ff */
[----:B------:R-:W-:-:S09]  /*0230*/  IADD3.X R3, PT, PT, RZ, R3, RZ, P0, !PT ;  /* 0x00000003ff037210 */ /* 0x000fd200007fe4ff */
.L_x_2:
[----:B------:R-:W-:Y:S01]  /*0240*/  HFMA2 R23, -RZ, RZ, 0, 2.384185791015625e-07 ;  /* 0x00000004ff177431 */ /* 0x000fe200000001ff */
[----:B------:R-:W-:Y:S01]  /*0250*/  UIMAD.WIDE.U32 UR24, UR18, 0x4, UR22 ;  /* 0x00000004121878a5 */ /* 0x000fe2000f8e0016 */
[----:B------:R-:W2:Y:S01]  /*0260*/  LDG.E R21, desc[UR16][R2.64+-0x10] ;  /* 0xfffff01002157981 */ /* 0x000ea2000c1e1900 */
[----:B------:R-:W-:Y:S01]  /*0270*/  UIMAD.WIDE.U32 UR20, UR18, 0x8, UR22 ;  /* 0x00000008121478a5 */ /* 0x000fe2000f8e0016 */
[----:B------:R-:W-:Y:S02]  /*0280*/  IMAD.MOV.U32 R11, RZ, RZ, 0x4 ;  /* 0x00000004ff0b7424 */ /* 0x000fe400078e00ff */
[----:B------:R-:W-:Y:S01]  /*0290*/  HFMA2 R7, -RZ, RZ, 0, 2.384185791015625e-07 ;  /* 0x00000004ff077431 */ /* 0x000fe200000001ff */
[----:B------:R-:W3:Y:S01]  /*02a0*/  LDG.E R19, desc[UR16][R2.64+-0xc] ;  /* 0xfffff41002137981 */ /* 0x000ee2000c1e1900 */
[----:B------:R-:W-:Y:S02]  /*02b0*/  MOV R8, UR24 ;  /* 0x0000001800087c02 */ /* 0x000fe40008000f00 */
[----:B------:R-:W-:Y:S01]  /*02c0*/  MOV R9, UR25 ;  /* 0x0000001900097c02 */ /* 0x000fe20008000f00 */
[C---:B------:R-:W-:Y:S01]  /*02d0*/  IMAD.WIDE R22, R14.reuse, R23, UR22 ;  /* 0x000000160e167e25 */ /* 0x040fe2000f8e0217 */
[----:B------:R-:W-:Y:S01]  /*02e0*/  MOV R24, UR20 ;  /* 0x0000001400187c02 */ /* 0x000fe20008000f00 */
[----:B------:R-:W4:Y:S01]  /*02f0*/  LDG.E R17, desc[UR16][R2.64+-0x8] ;  /* 0xfffff81002117981 */ /* 0x000f22000c1e1900 */
[----:B------:R-:W-:Y:S01]  /*0300*/  MOV R25, UR21 ;  /* 0x0000001500197c02 */ /* 0x000fe20008000f00 */
[----:B------:R-:W-:-:S02]  /*0310*/  IMAD.WIDE R8, R14, 0x4, R8 ;  /* 0x000000040e087825 */ /* 0x000fc400078e0208 */
[----:B------:R-:W2:Y:S02]  /*0320*/  LDG.E R22, desc[UR16][R22.64] ;  /* 0x0000001016167981 */ /* 0x000ea4000c1e1900 */
[C---:B------:R-:W-:Y:S01]  /*0330*/  IMAD.WIDE R24, R14.reuse, 0x4, R24 ;  /* 0x000000040e187825 */ /* 0x040fe200078e0218 */
[----:B------:R-:W-:Y:S01]  /*0340*/  MOV R5, 0x4 ;  /* 0x0000000400057802 */ /* 0x000fe20000000f00 */
[----:B------:R0:W3:Y:S02]  /*0350*/  LDG.E R20, desc[UR16][R8.64] ;  /* 0x0000001008147981 */ /* 0x0000e4000c1e1900 */
[C---:B------:R-:W-:Y:S02]  /*0360*/  IMAD.WIDE R10, R14.reuse, R11, UR6 ;  /* 0x000000060e0a7e25 */ /* 0x040fe4000f8e020b */
[----:B------:R-:W4:Y:S02]  /*0370*/  LDG.E R18, desc[UR16][R24.64] ;  /* 0x0000001018127981 */ /* 0x000f24000c1e1900 */
[----:B------:R-:W-:-:S04]  /*0380*/  IMAD.WIDE R4, R14, R5, UR8 ;  /* 0x000000080e047e25 */ /* 0x000fc8000f8e0205 */
[----:B------:R-:W-:Y:S01]  /*0390*/  HFMA2 R27, -RZ, RZ, 0, 2.384185791015625e-07 ;  /* 0x00000004ff1b7431 */ /* 0x000fe200000001ff */
[----:B------:R1:W5:Y:S01]  /*03a0*/  LDG.E R16, desc[UR16][R10.64] ;  /* 0x000000100a107981 */ /* 0x000362000c1e1900 */
[----:B0-----:R-:W-:-:S03]  /*03b0*/  MOV R9, 0x4 ;  /* 0x0000000400097802 */ /* 0x001fc60000000f00 */
[----:B------:R-:W5:Y:S01]  /*03c0*/  LDG.E R15, desc[UR16][R2.64+-0x4] ;  /* 0xfffffc10020f7981 */ /* 0x000f62000c1e1900 */
[----:B------:R-:W-:-:S03]  /*03d0*/  IMAD.WIDE R6, R14, R7, UR10 ;  /* 0x0000000a0e067e25 */ /* 0x000fc6000f8e0207 */
[----:B------:R0:W5:Y:S01]  /*03e0*/  LDG.E R4, desc[UR16][R4.64] ;  /* 0x0000001004047981 */ /* 0x000162000c1e1900 */
[----:B------:R-:W-:-:S03]  /*03f0*/  IMAD.WIDE R8, R14, R9, UR12 ;  /* 0x0000000c0e087e25 */ /* 0x000fc6000f8e0209 */
[----:B------:R-:W5:Y:S01]  /*0400*/  LDG.E R23, desc[UR16][R2.64] ;  /* 0x0000001002177981 */ /* 0x000f62000c1e1900 */
[----:B-1----:R-:W-:-:S03]  /*0410*/  IMAD.WIDE R10, R14, R27, UR14 ;  /* 0x0000000e0e0a7e25 */ /* 0x002fc6000f8e021b */
[----:B------:R-:W5:Y:S04]  /*0420*/  LDG.E R7, desc[UR16][R6.64] ;  /* 0x0000001006077981 */ /* 0x000f68000c1e1900 */
[----:B------:R-:W5:Y:S04]  /*0430*/  LDG.E R24, desc[UR16][R2.64+0x4] ;  /* 0x0000041002187981 */ /* 0x000f68000c1e1900 */
[----:B------:R-:W5:Y:S04]  /*0440*/  LDG.E R8, desc[UR16][R8.64] ;  /* 0x0000001008087981 */ /* 0x000f68000c1e1900 */
[----:B------:R-:W5:Y:S04]  /*0450*/  LDG.E R25, desc[UR16][R2.64+0x8] ;  /* 0x0000081002197981 */ /* 0x000f68000c1e1900 */
[----:B------:R-:W5:Y:S04]  /*0460*/  LDG.E R10, desc[UR16][R10.64] ;  /* 0x000000100a0a7981 */ /* 0x000f68000c1e1900 */
[----:B------:R1:W5:Y:S01]  /*0470*/  LDG.E R27, desc[UR16][R2.64+0xc] ;  /* 0x00000c10021b7981 */ /* 0x000362000c1e1900 */
[----:B------:R-:W-:-:S04]  /*0480*/  UIADD3 UR5, UPT, UPT, UR5, 0x8, URZ ;  /* 0x0000000805057890 */ /* 0x000fc8000fffe0ff */
[----:B------:R-:W-:Y:S01]  /*0490*/  UISETP.NE.AND UP1, UPT, UR5, URZ, UPT ;  /* 0x000000ff0500728c */ /* 0x000fe2000bf25270 */
[----:B0-----:R-:W-:Y:S02]  /*04a0*/  MOV R5, UR18 ;  /* 0x0000001200057c02 */ /* 0x001fe40008000f00 */
[----:B-1----:R-:W-:Y:S02]  /*04b0*/  IADD3 R2, P0, PT, R2, 0x20, RZ ;  /* 0x0000002002027810 */ /* 0x002fe40007f1e0ff */
[----:B------:R-:W-:Y:S02]  /*04c0*/  LEA R14, R5, R14, 0x3 ;  /* 0x0000000e050e7211 */ /* 0x000fe400078e18ff */
[----:B------:R-:W-:Y:S01]  /*04d0*/  IADD3.X R3, PT, PT, RZ, R3, RZ, P0, !PT ;  /* 0x00000003ff037210 */ /* 0x000fe200007fe4ff */
[----:B--2---:R-:W-:-:S04]  /*04e0*/  FFMA R22, R21, R22, R12 ;  /* 0x0000001615167223 */ /* 0x004fc8000000000c */
[----:B---3--:R-:W-:-:S04]  /*04f0*/  FFMA R20, R19, R20, R22 ;  /* 0x0000001413147223 */ /* 0x008fc80000000016 */
[----:B----4-:R-:W-:-:S04]  /*0500*/  FFMA R18, R17, R18, R20 ;  /* 0x0000001211127223 */ /* 0x010fc80000000014 */
[----:B-----5:R-:W-:-:S04]  /*0510*/  FFMA R16, R15, R16, R18 ;  /* 0x000000100f107223 */ /* 0x020fc80000000012 */
[----:B------:R-:W-:-:S04]  /*0520*/  FFMA R23, R23, R4, R16 ;  /* 0x0000000417177223 */ /* 0x000fc80000000010 */
[----:B------:R-:W-:-:S04]  /*0530*/  FFMA R24, R24, R7, R23 ;  /* 0x0000000718187223 */ /* 0x000fc80000000017 */
[----:B------:R-:W-:-:S04]  /*0540*/  FFMA R8, R25, R8, R24 ;  /* 0x0000000819087223 */ /* 0x000fc80000000018 */
[----:B------:R-:W-:Y:S01]  /*0550*/  FFMA R12, R27, R10, R8 ;  /* 0x0000000a1b0c7223 */ /* 0x000fe20000000008 */
[----:B------:R-:W-:Y:S06]  /*0560*/  BRA.U UP1, `(.L_x_2) ;  /* 0xfffffffd01347547 */ /* 0x000fec000b83ffff */
.L_x_1:
[----:B------:R-:W-:Y:S05]  /*0570*/  BRA.U !UP0, `(.L_x_0) ;  /* 0x00000005083c7547 */ /* 0x000fea000b800000 */
[----:B------:R-:W-:Y:S01]  /*0580*/  UISETP.GE.U32.AND UP0, UPT, UR19, 0x4, UPT ;  /* 0x000000041300788c */ /* 0x000fe2000bf06070 */
[----:B------:R-:W-:Y:S01]  /*0590*/  IMAD R2, R13, UR18, RZ ;  /* 0x000000120d027c24 */ /* 0x000fe2000f8e02ff */
[----:B------:R-:W-:-:S04]  /*05a0*/  ULOP3.LUT UR5, UR18, 0x3, URZ, 0xc0, !UPT ;  /* 0x0000000312057892 */ /* 0x000fc8000f8ec0ff */
[----:B------:R-:W-:-:S03]  /*05b0*/  UISETP.NE.AND UP1, UPT, UR5, URZ, UPT ;  /* 0x000000ff0500728c */ /* 0x000fc6000bf25270 */
[----:B------:R-:W-:Y:S08]  /*05c0*/  BRA.U !UP0, `(.L_x_3) ;  /* 0x00000001087c7547 */ /* 0x000ff0000b800000 */
[----:B------:R-:W0:Y:S01]  /*05d0*/  LDC.64 R6, c[0x0][0x388] ;  /* 0x0000e200ff067b82 */ /* 0x000e220000000a00 */
[----:B------:R-:W1:Y:S01]  /*05e0*/  LDCU.64 UR6, c[0x0][0x380] ;  /* 0x00007000ff0677ac */ /* 0x000e620008000a00 */
[----:B------:R-:W-:Y:S01]  /*05f0*/  MOV R5, UR4 ;  /* 0x0000000400057c02 */ /* 0x000fe20008000f00 */
[C---:B------:R-:W-:Y:S01]  /*0600*/  VIADD R3, R2.reuse, UR4 ;  /* 0x0000000402037c36 */ /* 0x040fe20008000000 */
[----:B------:R-:W-:Y:S02]  /*0610*/  MOV R11, UR18 ;  /* 0x00000012000b7c02 */ /* 0x000fe40008000f00 */
[----:B------:R-:W-:Y:S01]  /*0620*/  IADD3 R14, P0, PT, R2, UR4, RZ ;  /* 0x00000004020e7c10 */ /* 0x000fe2000ff1e0ff */
[----:B------:R-:W-:Y:S01]  /*0630*/  IMAD R5, R5, UR18, R0 ;  /* 0x0000001205057c24 */ /* 0x000fe2000f8e0200 */
[----:B------:R-:W2:Y:S01]  /*0640*/  LDC.64 R8, c[0x0][0x380] ;  /* 0x0000e000ff087b82 */ /* 0x000ea20000000a00 */
[----:B------:R-:W-:Y:S02]  /*0650*/  MOV R15, UR18 ;  /* 0x00000012000f7c02 */ /* 0x000fe40008000f00 */
[----:B------:R-:W-:Y:S01]  /*0660*/  MOV R17, UR18 ;  /* 0x0000001200117c02 */ /* 0x000fe20008000f00 */
[----:B0-----:R-:W-:-:S04]  /*0670*/  IMAD.WIDE R6, R5, 0x4, R6 ;  /* 0x0000000405067825 */ /* 0x001fc800078e0206 */
[----:B------:R-:W-:Y:S02]  /*0680*/  IMAD.WIDE.U32 R10, R11, 0x4, R6 ;  /* 0x000000040b0a7825 */ /* 0x000fe400078e0006 */
[----:B------:R-:W3:Y:S02]  /*0690*/  LDG.E R6, desc[UR16][R6.64] ;  /* 0x0000001006067981 */ /* 0x000ee4000c1e1900 */
[----:B--2---:R-:W-:Y:S01]  /*06a0*/  IMAD.WIDE.U32 R8, R3, 0x4, R8 ;  /* 0x0000000403087825 */ /* 0x004fe200078e0008 */
[----:B------:R-:W-:Y:S02]  /*06b0*/  IADD3.X R3, PT, PT, RZ, RZ, RZ, P0, !PT ;  /* 0x000000ffff037210 */ /* 0x000fe400007fe4ff */
[----:B-1----:R-:W-:-:S03]  /*06c0*/  LEA R4, P0, R14, UR6, 0x2 ;  /* 0x000000060e047c11 */ /* 0x002fc6000f8010ff */
[----:B------:R-:W3:Y:S01]  /*06d0*/  LDG.E R9, desc[UR16][R8.64] ;  /* 0x0000001008097981 */ /* 0x000ee2000c1e1900 */
[----:B------:R-:W-:Y:S01]  /*06e0*/  LEA.HI.X R5, R14, UR7, R3, 0x2, P0 ;  /* 0x000000070e057c11 */ /* 0x000fe200080f1403 */
[----:B------:R-:W-:Y:S02]  /*06f0*/  IMAD.WIDE.U32 R14, R15, 0x4, R10 ;  /* 0x000000040f0e7825 */ /* 0x000fe400078e000a */
[----:B------:R-:W2:Y:S04]  /*0700*/  LDG.E R3, desc[UR16][R10.64] ;  /* 0x000000100a037981 */ /* 0x000ea8000c1e1900 */
[----:B------:R-:W2:Y:S01]  /*0710*/  LDG.E R18, desc[UR16][R4.64+0x4] ;  /* 0x0000041004127981 */ /* 0x000ea2000c1e1900 */
[----:B------:R-:W-:-:S03]  /*0720*/  IMAD.WIDE.U32 R16, R17, 0x4, R14 ;  /* 0x0000000411107825 */ /* 0x000fc600078e000e */
[----:B------:R-:W4:Y:S04]  /*0730*/  LDG.E R19, desc[UR16][R14.64] ;  /* 0x000000100e137981 */ /* 0x000f28000c1e1900 */
[----:B------:R-:W4:Y:S04]  /*0740*/  LDG.E R20, desc[UR16][R4.64+0x8] ;  /* 0x0000081004147981 */ /* 0x000f28000c1e1900 */
[----:B------:R-:W5:Y:S04]  /*0750*/  LDG.E R22, desc[UR16][R4.64+0xc] ;  /* 0x00000c1004167981 */ /* 0x000f68000c1e1900 */
[----:B------:R-:W5:Y:S01]  /*0760*/  LDG.E R16, desc[UR16][R16.64] ;  /* 0x0000001010107981 */ /* 0x000f62000c1e1900 */
[----:B------:R-:W-:Y:S01]  /*0770*/  UIADD3 UR4, UPT, UPT, UR4, 0x4, URZ ;  /* 0x0000000404047890 */ /* 0x000fe2000fffe0ff */
[----:B---3--:R-:W-:-:S04]  /*0780*/  FFMA R9, R9, R6, R12 ;  /* 0x0000000609097223 */ /* 0x008fc8000000000c */
[----:B--2---:R-:W-:-:S04]  /*0790*/  FFMA R3, R18, R3, R9 ;  /* 0x0000000312037223 */ /* 0x004fc80000000009 */
[----:B----4-:R-:W-:-:S04]  /*07a0*/  FFMA R3, R20, R19, R3 ;  /* 0x0000001314037223 */ /* 0x010fc80000000003 */
[----:B-----5:R-:W-:-:S07]  /*07b0*/  FFMA R12, R22, R16, R3 ;  /* 0x00000010160c7223 */ /* 0x020fce0000000003 */
.L_x_3:
[----:B------:R-:W-:Y:S05]  /*07c0*/  BRA.U !UP1, `(.L_x_0) ;  /* 0x0000000109a87547 */ /* 0x000fea000b800000 */
[----:B------:R-:W-:Y:S01]  /*07d0*/  UISETP.NE.AND UP0, UPT, UR5, 0x1, UPT ;  /* 0x000000010500788c */ /* 0x000fe2000bf05270 */
[----:B------:R-:W-:Y:S01]  /*07e0*/  MOV R9, UR4 ;  /* 0x0000000400097c02 */ /* 0x000fe20008000f00 */
[----:B------:R-:W-:Y:S02]  /*07f0*/  ULOP3.LUT UR5, UR18, 0x1, URZ, 0xc0, !UPT ;  /* 0x0000000112057892 */ /* 0x000fe4000f8ec0ff */
[----:B------:R-:W-:Y:S02]  /*0800*/  MOV R17, UR18 ;  /* 0x0000001200117c02 */ /* 0x000fe40008000f00 */
[----:B------:R-:W-:Y:S01]  /*0810*/  UISETP.NE.U32.AND UP1, UPT, UR5, 0x1, UPT ;  /* 0x000000010500788c */ /* 0x000fe2000bf25070 */
[----:B------:R-:W-:-:S04]  /*0820*/  PLOP3.LUT P1, PT, PT, PT, UP0, 0x80, 0x8 ;  /* 0x000000000008781c */ /* 0x000fc80003f2f008 */
[----:B------:R-:W0:Y:S01]  /*0830*/  @UP0 LDCU.128 UR8, c[0x0][0x380] ;  /* 0x00007000ff0807ac */ /* 0x000e220008000c00 */
[----:B------:R-:W-:Y:S01]  /*0840*/  PLOP3.LUT P0, PT, PT, PT, UP1, 0x80, 0x8 ;  /* 0x000000000008781c */ /* 0x000fe20003f0f018 */
[----:B------:R-:W1:Y:S04]  /*0850*/  @UP0 LDCU.64 UR6, c[0x0][0x380] ;  /* 0x00007000ff0607ac */ /* 0x000e680008000a00 */
[----:B------:R-:W2:Y:S03]  /*0860*/  @!UP1 LDCU.128 UR12, c[0x0][0x380] ;  /* 0x00007000ff0c97ac */ /* 0x000ea60008000c00 */
[C---:B------:R-:W-:Y:S02]  /*0870*/  @P1 IADD3 R3, PT, PT, R2.reuse, UR4, RZ ;  /* 0x0000000402031c10 */ /* 0x040fe4000fffe0ff */
[----:B------:R-:W-:Y:S01]  /*0880*/  @P1 IADD3 R5, P2, PT, R2, UR4, RZ ;  /* 0x0000000402051c10 */ /* 0x000fe2000ff5e0ff */
[----:B------:R-:W-:-:S03]  /*0890*/  @UP0 UIADD3 UR4, UPT, UPT, UR4, 0x2, URZ ;  /* 0x0000000204040890 */ /* 0x000fc6000fffe0ff */
[----:B------:R-:W-:Y:S02]  /*08a0*/  @P1 IADD3.X R8, PT, PT, RZ, RZ, RZ, P2, !PT ;  /* 0x000000ffff081210 */ /* 0x000fe400017fe4ff */
[----:B0-----:R-:W-:Y:S01]  /*08b0*/  MOV R14, UR8 ;  /* 0x00000008000e7c02 */ /* 0x001fe20008000f00 */
[----:B------:R-:W-:Y:S01]  /*08c0*/  IMAD.U32 R6, RZ, RZ, UR10 ;  /* 0x0000000aff067e24 */ /* 0x000fe2000f8e00ff */
[----:B------:R-:W-:Y:S02]  /*08d0*/  MOV R15, UR9 ;  /* 0x00000009000f7c02 */ /* 0x000fe40008000f00 */
[----:B------:R-:W-:Y:S02]  /*08e0*/  MOV R7, UR11 ;  /* 0x0000000b00077c02 */ /* 0x000fe40008000f00 */
[----:B-1----:R-:W-:Y:S01]  /*08f0*/  @P1 LEA R4, P2, R5, UR6, 0x2 ;  /* 0x0000000605041c11 */ /* 0x002fe2000f8410ff */
[----:B------:R-:W-:-:S04]  /*0900*/  @P1 IMAD.WIDE.U32 R14, R3, 0x4, R14 ;  /* 0x00000004030e1825 */ /* 0x000fc800078e000e */
[----:B------:R-:W-:Y:S01]  /*0910*/  @P1 IMAD R3, R9, UR18, R0 ;  /* 0x0000001209031c24 */ /* 0x000fe2000f8e0200 */
[----:B------:R-:W-:-:S03]  /*0920*/  MOV R21, UR4 ;  /* 0x0000000400157c02 */ /* 0x000fc60008000f00 */
[----:B------:R-:W-:Y:S01]  /*0930*/  @P1 IMAD.WIDE R6, R3, 0x4, R6 ;  /* 0x0000000403061825 */ /* 0x000fe200078e0206 */
[----:B------:R-:W-:Y:S01]  /*0940*/  @P1 LEA.HI.X R5, R5, UR7, R8, 0x2, P2 ;  /* 0x0000000705051c11 */ /* 0x000fe200090f1408 */
[----:B------:R-:W3:Y:S01]  /*0950*/  @P1 LDG.E R3, desc[UR16][R14.64] ;  /* 0x000000100e031981 */ /* 0x000ee2000c1e1900 */
[----:B--2---:R-:W-:Y:S01]  /*0960*/  MOV R8, UR12 ;  /* 0x0000000c00087c02 */ /* 0x004fe20008000f00 */
[----:B------:R-:W-:Y:S01]  /*0970*/  @!P0 IMAD R21, R21, UR18, R0 ;  /* 0x0000001215158c24 */ /* 0x000fe2000f8e0200 */
[----:B------:R-:W-:Y:S01]  /*0980*/  MOV R9, UR13 ;  /* 0x0000000d00097c02 */ /* 0x000fe20008000f00 */
[----:B------:R-:W-:Y:S01]  /*0990*/  @P1 IMAD.WIDE.U32 R16, R17, 0x4, R6 ;  /* 0x0000000411101825 */ /* 0x000fe200078e0006 */
[----:B------:R-:W-:Y:S01]  /*09a0*/  @!P0 IADD3 R19, PT, PT, R2, UR4, RZ ;  /* 0x0000000402138c10 */ /* 0x000fe2000fffe0ff */
[----:B------:R-:W3:Y:S01]  /*09b0*/  @P1 LDG.E R6, desc[UR16][R6.64] ;  /* 0x0000001006061981 */ /* 0x000ee2000c1e1900 */
[----:B------:R-:W-:Y:S02]  /*09c0*/  MOV R10, UR14 ;  /* 0x0000000e000a7c02 */ /* 0x000fe40008000f00 */
[----:B------:R-:W-:Y:S01]  /*09d0*/  MOV R11, UR15 ;  /* 0x0000000f000b7c02 */ /* 0x000fe20008000f00 */
[----:B------:R-:W-:Y:S01]  /*09e0*/  @!P0 IMAD.WIDE.U32 R8, R19, 0x4, R8 ;  /* 0x0000000413088825 */ /* 0x000fe200078e0008 */
[----:B------:R-:W2:Y:S03]  /*09f0*/  @P1 LDG.E R16, desc[UR16][R16.64] ;  /* 0x0000001010101981 */ /* 0x000ea6000c1e1900 */
[----:B------:R-:W-:Y:S01]  /*0a00*/  @!P0 IMAD.WIDE R10, R21, 0x4, R10 ;  /* 0x00000004150a8825 */ /* 0x000fe200078e020a */
[----:B------:R-:W2:Y:S04]  /*0a10*/  @P1 LDG.E R4, desc[UR16][R4.64+0x4] ;  /* 0x0000041004041981 */ /* 0x000ea8000c1e1900 */
[----:B------:R-:W4:Y:S04]  /*0a20*/  @!P0 LDG.E R9, desc[UR16][R8.64] ;  /* 0x0000001008098981 */ /* 0x000f28000c1e1900 */
[----:B------:R-:W4:Y:S01]  /*0a30*/  @!P0 LDG.E R10, desc[UR16][R10.64] ;  /* 0x000000100a0a8981 */ /* 0x000f22000c1e1900 */
[----:B---3--:R-:W-:-:S04]  /*0a40*/  @P1 FFMA R3, R3, R6, R12 ;  /* 0x0000000603031223 */ /* 0x008fc8000000000c */
[----:B--2---:R-:W-:-:S04]  /*0a50*/  @P1 FFMA R12, R4, R16, R3 ;  /* 0x00000010040c1223 */ /* 0x004fc80000000003 */
[----:B----4-:R-:W-:-:S07]  /*0a60*/  @!P0 FFMA R12, R9, R10, R12 ;  /* 0x0000000a090c8223 */ /* 0x010fce000000000c */
.L_x_0:
[----:B------:R-:W0:Y:S01]  /*0a70*/  LDC.64 R2, c[0x0][0x390] ;  /* 0x0000e400ff027b82 */ /* 0x000e220000000a00 */
[----:B------:R-:W-:-:S04]  /*0a80*/  IMAD R13, R13, UR18, R0 ;  /* 0x000000120d0d7c24 */ /* 0x000fc8000f8e0200 */
[----:B0-----:R-:W-:-:S05]  /*0a90*/  IMAD.WIDE R2, R13, 0x4, R2 ;  /* 0x000000040d027825 */ /* 0x001fca00078e0202 */
[----:B------:R-:W-:Y:S01]  /*0aa0*/  STG.E desc[UR16][R2.64], R12 ;  /* 0x0000000c02007986 */ /* 0x000fe2000c101910 */
[----:B------:R-:W-:Y:S05]  /*0ab0*/  EXIT ;  /* 0x000000000000794d */ /* 0x000fea0003800000 */
.L_x_4:
[----:B------:R-:W-:-:S00]  /*0ac0*/  BRA `(.L_x_4) ;  /* 0xfffffffc00fc7947 */ /* 0x000fc0000383ffff */
[----:B------:R-:W-:-:S00]  /*0ad0*/  NOP ;  /* 0x0000000000007918 */ /* 0x000fc00000000000 */
        /* <DEDUP_REMOVED lines=10> */
.L_x_5:


//--------------------- .nv.shared.reserved.0     --------------------------
	.section	.nv.shared.reserved.0,"aw",@nobits
	.weak		__nv_reservedSMEM_offset_0_alias
	.size		__nv_reservedSMEM_offset_0_alias, 0, 64
	.other		__nv_reservedSMEM_offset_0_alias,@"STO_CUDA_RESERVED_SHARED STV_DEFAULT"
__nv_reservedSMEM_offset_0_alias:
	.zero		0
	.zero		64


//--------------------- .nv.constant0._Z14matrix_mul_gpuPfS_S_i --------------------------
	.section	.nv.constant0._Z14matrix_mul_gpuPfS_S_i,"a",@progbits
	.sectionflags	@""
	.align	4
.nv.constant0._Z14matrix_mul_gpuPfS_S_i:
	.zero		924


//--------------------- SYMBOLS --------------------------

	.type		.nv.reservedSmem.offset0,@object
	.size		.nv.reservedSmem.offset0,0x4
